//
// Generated by NVIDIA NVVM Compiler
//
// Compiler Build ID: CL-36424714
// Cuda compilation tools, release 13.0, V13.0.88
// Based on NVVM 20.0.0
//

.version 9.0
.target sm_100
.address_size 64

	// .globl	default_function_kernel

.visible .entry default_function_kernel(
	.param .u64 .ptr .align 1 default_function_kernel_param_0,
	.param .u64 .ptr .align 1 default_function_kernel_param_1
)
.maxntid 54
{
	.reg .pred 	%p<3>;
	.reg .b16 	%rs<15>;
	.reg .b32 	%r<33>;
	.reg .b32 	%f<2>;
	.reg .b64 	%rd<9>;

	ld.param.u64 	%rd1, [default_function_kernel_param_0];
	ld.param.u64 	%rd2, [default_function_kernel_param_1];
	cvta.to.global.u64 	%rd3, %rd2;
	cvta.to.global.u64 	%rd4, %rd1;
	mov.u32 	%r1, %ctaid.x;
	mov.u32 	%r2, %tid.x;
	shr.u32 	%r3, %r2, 1;
	mad.lo.s32 	%r4, %r1, 27, %r3;
	shr.u32 	%r5, %r4, 1;
	mul.hi.u32 	%r6, %r5, -1945583475;
	shr.u32 	%r7, %r6, 6;
	mul.lo.s32 	%r8, %r7, 234;
	sub.s32 	%r9, %r4, %r8;
	cvt.u16.u32 	%rs1, %r9;
	mul.lo.s16 	%rs2, %rs1, 79;
	shr.u16 	%rs3, %rs2, 10;
	and.b16  	%rs4, %rs3, 1;
	setp.eq.b16 	%p1, %rs4, 1;
	selp.b32 	%r10, 702, 0, %p1;
	shl.b32 	%r11, %r1, 1;
	add.s32 	%r12, %r11, %r2;
	mul.hi.u32 	%r13, %r12, 1321528399;
	shr.u32 	%r14, %r13, 3;
	mul.lo.s32 	%r15, %r14, 26;
	sub.s32 	%r16, %r12, %r15;
	and.b32  	%r17, %r16, 1;
	setp.eq.b32 	%p2, %r17, 1;
	selp.b32 	%r18, 351, 0, %p2;
	mul.hi.u32 	%r19, %r1, 1321528399;
	shr.u32 	%r20, %r19, 3;
	mul.lo.s32 	%r21, %r20, 26;
	sub.s32 	%r22, %r1, %r21;
	cvt.u16.u32 	%rs5, %r2;
	mul.lo.s16 	%rs6, %rs5, 57;
	shr.u16 	%rs7, %rs6, 10;
	cvt.u16.u32 	%rs8, %r22;
	mad.lo.s16 	%rs9, %rs8, 3, %rs7;
	and.b16  	%rs10, %rs9, 255;
	mul.lo.s16 	%rs11, %rs10, 79;
	shr.u16 	%rs12, %rs11, 11;
	mul.wide.u16 	%r23, %rs12, 117;
	shr.u16 	%rs13, %rs2, 11;
	mul.lo.s16 	%rs14, %rs13, 13;
	cvt.u32.u16 	%r24, %rs14;
	and.b32  	%r25, %r24, 255;
	shr.u32 	%r26, %r16, 1;
	mad.lo.s32 	%r27, %r20, 1404, %r26;
	add.s32 	%r28, %r27, %r18;
	add.s32 	%r29, %r28, %r10;
	add.s32 	%r30, %r29, %r23;
	add.s32 	%r31, %r30, %r25;
	mul.wide.u32 	%rd5, %r31, 4;
	add.s64 	%rd6, %rd4, %rd5;
	ld.global.nc.f32 	%f1, [%rd6];
	mad.lo.s32 	%r32, %r1, 52, %r12;
	mul.wide.u32 	%rd7, %r32, 4;
	add.s64 	%rd8, %rd3, %rd7;
	st.global.f32 	[%rd8], %f1;
	ret;

}


// ===== COMPILED SASS (sm_100) =====

	.target	sm_100

	.elftype	@"ET_EXEC"


//--------------------- .note.nv.tkinfo           --------------------------
	.section	.note.nv.tkinfo,"",@"SHT_NOTE"
	.sectionflags	@"SHF_NOTE_NV_TKINFO"
	.tkinfo
        /*0018*/ 	.word	0x00000002
        /*0030*/ 	.string	""
        /*0030*/ 	.string	"ptxas"
        /*0030*/ 	.string	"Cuda compilation tools, release 13.0, V13.0.88"
        /*0030*/ 	.string	"Build cuda_13.0.r13.0/compiler.36424714_0"
        /*0030*/ 	.string	"-arch sm_100 -m 64 "



//--------------------- .note.nv.cuinfo           --------------------------
	.section	.note.nv.cuinfo,"",@"SHT_NOTE"
	.sectionflags	@"SHF_NOTE_NV_CUINFO"
        /*0018*/ 	.short	0x0002
        /*001a*/ 	.short	0x0064
        /*001c*/ 	.short	0x0082
	.zero		2


//--------------------- .nv.info                  --------------------------
	.section	.nv.info,"",@"SHT_CUDA_INFO"
	.align	4


	//----- nvinfo : EIATTR_REGCOUNT
	.align		4
        /*0000*/ 	.byte	0x04, 0x2f
        /*0002*/ 	.short	(.L_1 - .L_0)
	.align		4
.L_0:
        /*0004*/ 	.word	index@(default_function_kernel)
        /*0008*/ 	.word	0x0000000d


	//----- nvinfo : EIATTR_FRAME_SIZE
	.align		4
.L_1:
        /*000c*/ 	.byte	0x04, 0x11
        /*000e*/ 	.short	(.L_3 - .L_2)
	.align		4
.L_2:
        /*0010*/ 	.word	index@(default_function_kernel)
        /*0014*/ 	.word	0x00000000


	//----- nvinfo : EIATTR_MIN_STACK_SIZE
	.align		4
.L_3:
        /*0018*/ 	.byte	0x04, 0x12
        /*001a*/ 	.short	(.L_5 - .L_4)
	.align		4
.L_4:
        /*001c*/ 	.word	index@(default_function_kernel)
        /*0020*/ 	.word	0x00000000
.L_5:


//--------------------- .nv.compat                --------------------------
	.section	.nv.compat,"",@"SHT_CUDA_COMPAT_INFO"
	.align	4
        /*0000*/ 	.byte	0x02, 0x09, 0x00, 0x00, 0x02, 0x02, 0x01, 0x00, 0x02, 0x05, 0x05, 0x00, 0x03, 0x07, 0x01, 0x01
        /*0010*/ 	.byte	0x02, 0x03, 0x00, 0x00, 0x02, 0x06, 0x01, 0x00, 0x04, 0x0b, 0x08, 0x00, 0x09, 0x00, 0x00, 0x00
        /*0020*/ 	.byte	0x00, 0x00, 0x00, 0x00


//--------------------- .nv.info.default_function_kernel --------------------------
	.section	.nv.info.default_function_kernel,"",@"SHT_CUDA_INFO"
	.sectionflags	@""
	.align	4


	//----- nvinfo : EIATTR_CUDA_API_VERSION
	.align		4
        /*0000*/ 	.byte	0x04, 0x37
        /*0002*/ 	.short	(.L_7 - .L_6)
.L_6:
        /*0004*/ 	.word	0x00000082


	//----- nvinfo : EIATTR_KPARAM_INFO
	.align		4
.L_7:
        /*0008*/ 	.byte	0x04, 0x17
        /*000a*/ 	.short	(.L_9 - .L_8)
.L_8:
        /*000c*/ 	.word	0x00000000
        /*0010*/ 	.short	0x0001
        /*0012*/ 	.short	0x0008
        /*0014*/ 	.byte	0x00, 0xf5, 0x21, 0x00


	//----- nvinfo : EIATTR_KPARAM_INFO
	.align		4
.L_9:
        /*0018*/ 	.byte	0x04, 0x17
        /*001a*/ 	.short	(.L_11 - .L_10)
.L_10:
        /*001c*/ 	.word	0x00000000
        /*0020*/ 	.short	0x0000
        /*0022*/ 	.short	0x0000
        /*0024*/ 	.byte	0x00, 0xf5, 0x21, 0x00


	//----- nvinfo : EIATTR_SPARSE_MMA_MASK
	.align		4
.L_11:
        /*0028*/ 	.byte	0x03, 0x50
        /*002a*/ 	.short	0x0000


	//----- nvinfo : EIATTR_MAXREG_COUNT
	.align		4
        /*002c*/ 	.byte	0x03, 0x1b
        /*002e*/ 	.short	0x00ff


	//----- nvinfo : EIATTR_MERCURY_ISA_VERSION
	.align		4
        /*0030*/ 	.byte	0x03, 0x5f
        /*0032*/ 	.short	0x0101


	//----- nvinfo : EIATTR_VRC_CTA_INIT_COUNT
	.align		4
        /*0034*/ 	.byte	0x02, 0x4a
	.zero		1
	.zero		1


	//----- nvinfo : EIATTR_EXIT_INSTR_OFFSETS
	.align		4
        /*0038*/ 	.byte	0x04, 0x1c
        /*003a*/ 	.short	(.L_13 - .L_12)


	//   ....[0]....
.L_12:
        /*003c*/ 	.word	0x00000380


	//----- nvinfo : EIATTR_MAX_THREADS
	.align		4
.L_13:
        /*0040*/ 	.byte	0x04, 0x05
        /*0042*/ 	.short	(.L_15 - .L_14)
.L_14:
        /*0044*/ 	.word	0x00000036
        /*0048*/ 	.word	0x00000001
        /*004c*/ 	.word	0x00000001


	//----- nvinfo : EIATTR_CBANK_PARAM_SIZE
	.align		4
.L_15:
        /*0050*/ 	.byte	0x03, 0x19
        /*0052*/ 	.short	0x0010


	//----- nvinfo : EIATTR_PARAM_CBANK
	.align		4
        /*0054*/ 	.byte	0x04, 0x0a
        /*0056*/ 	.short	(.L_17 - .L_16)
	.align		4
.L_16:
        /*0058*/ 	.word	index@(.nv.constant0.default_function_kernel)
        /*005c*/ 	.short	0x0380
        /*005e*/ 	.short	0x0010


	//----- nvinfo : EIATTR_SW_WAR
	.align		4
.L_17:
        /*0060*/ 	.byte	0x04, 0x36
        /*0062*/ 	.short	(.L_19 - .L_18)
.L_18:
        /*0064*/ 	.word	0x00000008
.L_19:


//--------------------- .nv.callgraph             --------------------------
	.section	.nv.callgraph,"",@"SHT_CUDA_CALLGRAPH"
	.align	4
	.sectionentsize	8
	.align		4
        /*0000*/ 	.word	0x00000000
	.align		4
        /*0004*/ 	.word	0xffffffff
	.align		4
        /*0008*/ 	.word	0x00000000
	.align		4
        /*000c*/ 	.word	0xfffffffe
	.align		4
        /*0010*/ 	.word	0x00000000
	.align		4
        /*0014*/ 	.word	0xfffffffd
	.align		4
        /*0018*/ 	.word	0x00000000
	.align		4
        /*001c*/ 	.word	0xfffffffc


//--------------------- .text.default_function_kernel --------------------------
	.section	.text.default_function_kernel,"ax",@progbits
	.align	128
        .global         default_function_kernel
        .type           default_function_kernel,@function
        .size           default_function_kernel,(.L_x_1 - default_function_kernel)
        .other          default_function_kernel,@"STO_CUDA_ENTRY STV_DEFAULT"
default_function_kernel:
.text.default_function_kernel:
[----:B------:R-:W-:Y:S01]  /*0000*/  LDC R1, c[0x0][0x37c] ;  /* 0x0000df00ff017b82 */ /* 0x000fe20000000800 */
[----:B------:R-:W0:Y:S01]  /*0010*/  S2R R7, SR_TID.X ;  /* 0x0000000000077919 */ /* 0x000e220000002100 */
[----:B------:R-:W1:Y:S01]  /*0020*/  LDCU.64 UR4, c[0x0][0x358] ;  /* 0x00006b00ff0477ac */ /* 0x000e620008000a00 */
[----:B------:R-:W2:Y:S01]  /*0030*/  S2R R0, SR_CTAID.X ;  /* 0x0000000000007919 */ /* 0x000ea20000002500 */
[----:B0-----:R-:W-:Y:S02]  /*0040*/  SHF.R.U32.HI R3, RZ, 0x1, R7 ;  /* 0x00000001ff037819 */ /* 0x001fe40000011607 */
[----:B------:R-:W-:Y:S01]  /*0050*/  PRMT R6, R7, 0x9910, RZ ;  /* 0x0000991007067816 */ /* 0x000fe200000000ff */
[----:B--2---:R-:W-:-:S04]  /*0060*/  IMAD.HI.U32 R4, R0, 0x4ec4ec4f, RZ ;  /* 0x4ec4ec4f00047827 */ /* 0x004fc800078e00ff */
[----:B------:R-:W-:-:S05]  /*0070*/  IMAD R2, R0, 0x1b, R3 ;  /* 0x0000001b00027824 */ /* 0x000fca00078e0203 */
[----:B------:R-:W-:-:S05]  /*0080*/  SHF.R.U32.HI R3, RZ, 0x1, R2 ;  /* 0x00000001ff037819 */ /* 0x000fca0000011602 */
[----:B------:R-:W-:-:S05]  /*0090*/  IMAD.HI.U32 R3, R3, -0x73f73f73, RZ ;  /* 0x8c08c08d03037827 */ /* 0x000fca00078e00ff */
[----:B------:R-:W-:Y:S01]  /*00a0*/  SHF.R.U32.HI R5, RZ, 0x6, R3 ;  /* 0x00000006ff057819 */ /* 0x000fe20000011603 */
[----:B------:R-:W-:Y:S01]  /*00b0*/  IMAD R3, R0, 0x2, R7 ;  /* 0x0000000200037824 */ /* 0x000fe200078e0207 */
[----:B------:R-:W-:Y:S01]  /*00c0*/  SHF.R.U32.HI R7, RZ, 0x3, R4 ;  /* 0x00000003ff077819 */ /* 0x000fe20000011604 */
[----:B------:R-:W-:Y:S02]  /*00d0*/  IMAD R4, R6, 0x39, RZ ;  /* 0x0000003906047824 */ /* 0x000fe400078e02ff */
[----:B------:R-:W-:Y:S02]  /*00e0*/  IMAD R5, R5, -0xea, R2 ;  /* 0xffffff1605057824 */ /* 0x000fe400078e0202 */
[----:B------:R-:W-:Y:S01]  /*00f0*/  IMAD.HI.U32 R2, R3, 0x4ec4ec4f, RZ ;  /* 0x4ec4ec4f03027827 */ /* 0x000fe200078e00ff */
[----:B------:R-:W-:Y:S02]  /*0100*/  LOP3.LUT R8, R4, 0xffff, RZ, 0xc0, !PT ;  /* 0x0000ffff04087812 */ /* 0x000fe400078ec0ff */
[----:B------:R-:W-:-:S02]  /*0110*/  PRMT R5, R5, 0x9910, RZ ;  /* 0x0000991005057816 */ /* 0x000fc400000000ff */
[----:B------:R-:W-:-:S03]  /*0120*/  SHF.R.U32.HI R2, RZ, 0x3, R2 ;  /* 0x00000003ff027819 */ /* 0x000fc60000011602 */
[----:B------:R-:W-:Y:S02]  /*0130*/  IMAD.MOV.U32 R6, RZ, RZ, R5 ;  /* 0x000000ffff067224 */ /* 0x000fe400078e0005 */
[----:B------:R-:W-:Y:S02]  /*0140*/  IMAD R5, R7, -0x1a, R0 ;  /* 0xffffffe607057824 */ /* 0x000fe400078e0200 */
[----:B------:R-:W-:Y:S02]  /*0150*/  IMAD R4, R2, -0x1a, R3 ;  /* 0xffffffe602047824 */ /* 0x000fe400078e0203 */
[----:B------:R-:W-:Y:S01]  /*0160*/  IMAD R2, R6, 0x4f, RZ ;  /* 0x0000004f06027824 */ /* 0x000fe200078e02ff */
[----:B------:R-:W-:Y:S02]  /*0170*/  PRMT R9, R5, 0x9910, RZ ;  /* 0x0000991005097816 */ /* 0x000fe400000000ff */
[----:B------:R-:W-:Y:S02]  /*0180*/  SHF.R.U32.HI R5, RZ, 0xa, R8 ;  /* 0x0000000aff057819 */ /* 0x000fe40000011608 */
[----:B------:R-:W-:-:S02]  /*0190*/  LOP3.LUT R8, R2, 0xffff, RZ, 0xc0, !PT ;  /* 0x0000ffff02087812 */ /* 0x000fc400078ec0ff */
[----:B------:R-:W-:Y:S02]  /*01a0*/  LOP3.LUT R10, R4, 0x1, RZ, 0xc0, !PT ;  /* 0x00000001040a7812 */ /* 0x000fe400078ec0ff */
[----:B------:R-:W-:Y:S02]  /*01b0*/  SHF.R.U32.HI R6, RZ, 0x1, R4 ;  /* 0x00000001ff067819 */ /* 0x000fe40000011604 */
[----:B------:R-:W-:Y:S01]  /*01c0*/  PRMT R4, R5, 0x9910, RZ ;  /* 0x0000991005047816 */ /* 0x000fe200000000ff */
[----:B------:R-:W-:Y:S01]  /*01d0*/  IMAD.MOV.U32 R5, RZ, RZ, R9 ;  /* 0x000000ffff057224 */ /* 0x000fe200078e0009 */
[----:B------:R-:W-:Y:S01]  /*01e0*/  SHF.R.U32.HI R2, RZ, 0xa, R8 ;  /* 0x0000000aff027819 */ /* 0x000fe20000011608 */
[----:B------:R-:W-:Y:S01]  /*01f0*/  IMAD R7, R7, 0x57c, R6 ;  /* 0x0000057c07077824 */ /* 0x000fe200078e0206 */
[----:B------:R-:W-:Y:S01]  /*0200*/  ISETP.NE.U32.AND P1, PT, R10, 0x1, PT ;  /* 0x000000010a00780c */ /* 0x000fe20003f25070 */
[----:B------:R-:W-:Y:S01]  /*0210*/  IMAD R4, R5, 0x3, R4 ;  /* 0x0000000305047824 */ /* 0x000fe200078e0204 */
[----:B------:R-:W-:Y:S01]  /*0220*/  LOP3.LUT R2, R2, 0x1, RZ, 0xc0, !PT ;  /* 0x0000000102027812 */ /* 0x000fe200078ec0ff */
[----:B------:R-:W-:Y:S01]  /*0230*/  VIADD R9, R7, 0x15f ;  /* 0x0000015f07097836 */ /* 0x000fe20000000000 */
[----:B------:R-:W-:-:S02]  /*0240*/  SHF.R.U32.HI R6, RZ, 0xb, R8 ;  /* 0x0000000bff067819 */ /* 0x000fc40000011608 */
[----:B------:R-:W-:Y:S02]  /*0250*/  ISETP.NE.U32.AND P0, PT, R2, 0x1, PT ;  /* 0x000000010200780c */ /* 0x000fe40003f05070 */
[----:B------:R-:W-:Y:S02]  /*0260*/  LOP3.LUT R2, R4, 0xff, RZ, 0xc0, !PT ;  /* 0x000000ff04027812 */ /* 0x000fe400078ec0ff */
[----:B------:R-:W0:Y:S01]  /*0270*/  LDC.64 R4, c[0x0][0x380] ;  /* 0x0000e000ff047b82 */ /* 0x000e220000000a00 */
[----:B------:R-:W-:Y:S02]  /*0280*/  PRMT R6, R6, 0x9910, RZ ;  /* 0x0000991006067816 */ /* 0x000fe400000000ff */
[----:B------:R-:W-:Y:S01]  /*0290*/  @P1 IADD3 R9, PT, PT, R7, RZ, RZ ;  /* 0x000000ff07091210 */ /* 0x000fe20007ffe0ff */
[----:B------:R-:W-:Y:S02]  /*02a0*/  IMAD R2, R2, 0x4f, RZ ;  /* 0x0000004f02027824 */ /* 0x000fe400078e02ff */
[----:B------:R-:W-:-:S02]  /*02b0*/  IMAD R6, R6, 0xd, RZ ;  /* 0x0000000d06067824 */ /* 0x000fc400078e02ff */
[----:B------:R-:W-:Y:S01]  /*02c0*/  VIADD R7, R9, 0x2be ;  /* 0x000002be09077836 */ /* 0x000fe20000000000 */
[----:B------:R-:W-:Y:S01]  /*02d0*/  SHF.R.U32.HI R2, RZ, 0xb, R2 ;  /* 0x0000000bff027819 */ /* 0x000fe20000011602 */
[----:B------:R-:W-:Y:S01]  /*02e0*/  @P0 IMAD.MOV R7, RZ, RZ, R9 ;  /* 0x000000ffff070224 */ /* 0x000fe200078e0209 */
[----:B------:R-:W-:-:S03]  /*02f0*/  LOP3.LUT R6, R6, 0xff, RZ, 0xc0, !PT ;  /* 0x000000ff06067812 */ /* 0x000fc600078ec0ff */
[----:B------:R-:W-:-:S05]  /*0300*/  IMAD R7, R2, 0x75, R7 ;  /* 0x0000007502077824 */ /* 0x000fca00078e0207 */
[----:B------:R-:W-:-:S05]  /*0310*/  IADD3 R7, PT, PT, R6, R7, RZ ;  /* 0x0000000706077210 */ /* 0x000fca0007ffe0ff */
[----:B0-----:R-:W-:Y:S02]  /*0320*/  IMAD.WIDE.U32 R4, R7, 0x4, R4 ;  /* 0x0000000407047825 */ /* 0x001fe400078e0004 */
[----:B------:R-:W0:Y:S04]  /*0330*/  LDC.64 R6, c[0x0][0x388] ;  /* 0x0000e200ff067b82 */ /* 0x000e280000000a00 */
[----:B-1----:R-:W2:Y:S01]  /*0340*/  LDG.E.CONSTANT R5, desc[UR4][R4.64] ;  /* 0x0000000404057981 */ /* 0x002ea2000c1e9900 */
[----:B------:R-:W-:-:S04]  /*0350*/  IMAD R3, R0, 0x34, R3 ;  /* 0x0000003400037824 */ /* 0x000fc800078e0203 */
[----:B0-----:R-:W-:-:S05]  /*0360*/  IMAD.WIDE.U32 R2, R3, 0x4, R6 ;  /* 0x0000000403027825 */ /* 0x001fca00078e0006 */
[----:B--2---:R-:W-:Y:S01]  /*0370*/  STG.E desc[UR4][R2.64], R5 ;  /* 0x0000000502007986 */ /* 0x004fe2000c101904 */
[----:B------:R-:W-:Y:S05]  /*0380*/  EXIT ;  /* 0x000000000000794d */ /* 0x000fea0003800000 */
.L_x_0:
[----:B------:R-:W-:-:S00]  /*0390*/  BRA `(.L_x_0) ;  /* 0xfffffffc00fc7947 */ /* 0x000fc0000383ffff */
[----:B------:R-:W-:-:S00]  /*03a0*/  NOP ;  /* 0x0000000000007918 */ /* 0x000fc00000000000 */
        /* <DEDUP_REMOVED lines=13> */
.L_x_1:


//--------------------- .nv.shared.reserved.0     --------------------------
	.section	.nv.shared.reserved.0,"aw",@nobits
	.weak		__nv_reservedSMEM_offset_0_alias
	.size		__nv_reservedSMEM_offset_0_alias, 0, 64
	.other		__nv_reservedSMEM_offset_0_alias,@"STO_CUDA_RESERVED_SHARED STV_DEFAULT"
__nv_reservedSMEM_offset_0_alias:
	.zero		0
	.zero		64


//--------------------- .nv.constant0.default_function_kernel --------------------------
	.section	.nv.constant0.default_function_kernel,"a",@progbits
	.sectionflags	@""
	.align	4
.nv.constant0.default_function_kernel:
	.zero		912


//--------------------- SYMBOLS --------------------------

	.type		.nv.reservedSmem.offset0,@object
	.size		.nv.reservedSmem.offset0,0x4
